	.headerflags	@"EF_CUDA_TEXMODE_UNIFIED EF_CUDA_64BIT_ADDRESS EF_CUDA_ACCELERATORS EF_CUDA_SM90 EF_CUDA_VIRTUAL_SM(EF_CUDA_SM90)"
	.elftype	@"ET_EXEC"


//--------------------- .nv.info                  --------------------------
	.section	.nv.info,"",@"SHT_CUDA_INFO"
	.align	4


	//----- nvinfo : EIATTR_REGCOUNT
	.align		4
        /*0000*/ 	.byte	0x04, 0x2f
        /*0002*/ 	.short	(.L_1 - .L_0)
	.align		4
.L_0:
        /*0004*/ 	.word	index@(triton_poi_fused_reflection_pad2d_4)
        /*0008*/ 	.word	0x0000000c


	//----- nvinfo : EIATTR_MIN_STACK_SIZE
	.align		4
.L_1:
        /*000c*/ 	.byte	0x04, 0x12
        /*000e*/ 	.short	(.L_3 - .L_2)
	.align		4
.L_2:
        /*0010*/ 	.word	index@(triton_poi_fused_reflection_pad2d_4)
        /*0014*/ 	.word	0x00000000


	//----- nvinfo : EIATTR_FRAME_SIZE
	.align		4
.L_3:
        /*0018*/ 	.byte	0x04, 0x11
        /*001a*/ 	.short	(.L_5 - .L_4)
	.align		4
.L_4:
        /*001c*/ 	.word	index@(triton_poi_fused_reflection_pad2d_4)
        /*0020*/ 	.word	0x00000000


	//----- nvinfo : EIATTR_MIN_STACK_SIZE
	.align		4
.L_5:
        /*0024*/ 	.byte	0x04, 0x12
        /*0026*/ 	.short	(.L_7 - .L_6)
	.align		4
.L_6:
        /*0028*/ 	.word	index@(triton_poi_fused_reflection_pad2d_4)
        /*002c*/ 	.word	0x00000000
.L_7:


//--------------------- .nv.info.triton_poi_fused_reflection_pad2d_4 --------------------------
	.section	.nv.info.triton_poi_fused_reflection_pad2d_4,"",@"SHT_CUDA_INFO"
	.sectionflags	@""
	.align	4


	//----- nvinfo : EIATTR_CUDA_API_VERSION
	.align		4
        /*0000*/ 	.byte	0x04, 0x37
        /*0002*/ 	.short	(.L_9 - .L_8)
.L_8:
        /*0004*/ 	.word	0x0000007c


	//----- nvinfo : EIATTR_KPARAM_INFO
	.align		4
.L_9:
        /*0008*/ 	.byte	0x04, 0x17
        /*000a*/ 	.short	(.L_11 - .L_10)
.L_10:
        /*000c*/ 	.word	0x00000000
        /*0010*/ 	.short	0x0002
        /*0012*/ 	.short	0x0010
        /*0014*/ 	.byte	0x00, 0xf0, 0x11, 0x00


	//----- nvinfo : EIATTR_KPARAM_INFO
	.align		4
.L_11:
        /*0018*/ 	.byte	0x04, 0x17
        /*001a*/ 	.short	(.L_13 - .L_12)
.L_12:
        /*001c*/ 	.word	0x00000000
        /*0020*/ 	.short	0x0001
        /*0022*/ 	.short	0x0008
        /*0024*/ 	.byte	0x00, 0xf4, 0x21, 0x00


	//----- nvinfo : EIATTR_KPARAM_INFO
	.align		4
.L_13:
        /*0028*/ 	.byte	0x04, 0x17
        /*002a*/ 	.short	(.L_15 - .L_14)
.L_14:
        /*002c*/ 	.word	0x00000000
        /*0030*/ 	.short	0x0000
        /*0032*/ 	.short	0x0000
        /*0034*/ 	.byte	0x00, 0xf4, 0x21, 0x00


	//----- nvinfo : EIATTR_SPARSE_MMA_MASK
	.align		4
.L_15:
        /*0038*/ 	.byte	0x03, 0x50
        /*003a*/ 	.short	0x0000


	//----- nvinfo : EIATTR_MAXREG_COUNT
	.align		4
        /*003c*/ 	.byte	0x03, 0x1b
        /*003e*/ 	.short	0x00ff


	//----- nvinfo : EIATTR_EXIT_INSTR_OFFSETS
	.align		4
        /*0040*/ 	.byte	0x04, 0x1c
        /*0042*/ 	.short	(.L_17 - .L_16)


	//   ....[0]....
.L_16:
        /*0044*/ 	.word	0x00000340


	//----- nvinfo : EIATTR_REQNTID
	.align		4
.L_17:
        /*0048*/ 	.byte	0x04, 0x10
        /*004a*/ 	.short	(.L_19 - .L_18)
.L_18:
        /*004c*/ 	.word	0x00000100
        /*0050*/ 	.word	0x00000001
        /*0054*/ 	.word	0x00000001


	//----- nvinfo : EIATTR_CBANK_PARAM_SIZE
	.align		4
.L_19:
        /*0058*/ 	.byte	0x03, 0x19
        /*005a*/ 	.short	0x0014


	//----- nvinfo : EIATTR_PARAM_CBANK
	.align		4
        /*005c*/ 	.byte	0x04, 0x0a
        /*005e*/ 	.short	(.L_21 - .L_20)
	.align		4
.L_20:
        /*0060*/ 	.word	index@(.nv.constant0.triton_poi_fused_reflection_pad2d_4)
        /*0064*/ 	.short	0x0210
        /*0066*/ 	.short	0x0014


	//----- nvinfo : EIATTR_SW_WAR
	.align		4
.L_21:
        /*0068*/ 	.byte	0x04, 0x36
        /*006a*/ 	.short	(.L_23 - .L_22)
.L_22:
        /*006c*/ 	.word	0x00000008
.L_23:


//--------------------- .nv.callgraph             --------------------------
	.section	.nv.callgraph,"",@"SHT_CUDA_CALLGRAPH"
	.align	4
	.sectionentsize	8
	.align		4
        /*0000*/ 	.word	0x00000000
	.align		4
        /*0004*/ 	.word	0xffffffff
	.align		4
        /*0008*/ 	.word	0x00000000
	.align		4
        /*000c*/ 	.word	0xfffffffe
	.align		4
        /*0010*/ 	.word	0x00000000
	.align		4
        /*0014*/ 	.word	0xfffffffd
	.align		4
        /*0018*/ 	.word	0x00000000
	.align		4
        /*001c*/ 	.word	0xfffffffc


//--------------------- .text.triton_poi_fused_reflection_pad2d_4 --------------------------
	.section	.text.triton_poi_fused_reflection_pad2d_4,"ax",@progbits
	.align	128
        .global         triton_poi_fused_reflection_pad2d_4
        .type           triton_poi_fused_reflection_pad2d_4,@function
        .size           triton_poi_fused_reflection_pad2d_4,(.L_x_1 - triton_poi_fused_reflection_pad2d_4)
        .other          triton_poi_fused_reflection_pad2d_4,@"STO_CUDA_ENTRY STV_DEFAULT"
triton_poi_fused_reflection_pad2d_4:
.text.triton_poi_fused_reflection_pad2d_4:
[----:B------:R-:W-:Y:S01]  /*0000*/  LDC R1, c[0x0][0x28] ;  /* 0x00000a00ff017b82 */ /* 0x000fe20000000800 */
[----:B------:R-:W1:Y:S01]  /*0010*/  S2R R0, SR_TID.X ;  /* 0x0000000000007919 */ /* 0x000e620000002100 */
[----:B------:R-:W-:Y:S01]  /*0020*/  ULDC.64 UR4, c[0x0][0x208] ;  /* 0x0000820000047ab9 */ /* 0x000fe20000000a00 */
[----:B------:R-:W2:Y:S01]  /*0030*/  S2R R3, SR_CTAID.X ;  /* 0x0000000000037919 */ /* 0x000ea20000002500 */
[----:B-1----:R-:W-:-:S05]  /*0040*/  IMAD.SHL.U32 R0, R0, 0x2, RZ ;  /* 0x0000000200007824 */ /* 0x002fca00078e00ff */
[----:B------:R-:W-:-:S05]  /*0050*/  LOP3.LUT R0, R0, 0x1fe, RZ, 0xc0, !PT ;  /* 0x000001fe00007812 */ /* 0x000fca00078ec0ff */
[----:B--2---:R-:W-:-:S04]  /*0060*/  IMAD R0, R3, 0x200, R0 ;  /* 0x0000020003007824 */ /* 0x004fc800078e0200 */
[----:B------:R-:W-:-:S04]  /*0070*/  IMAD.HI R3, R0, 0x38e38e39, RZ ;  /* 0x38e38e3900037827 */ /* 0x000fc800078e02ff */
[----:B------:R-:W-:Y:S01]  /*0080*/  VIADD R2, R0, 0x1 ;  /* 0x0000000100027836 */ /* 0x000fe20000000000 */
[----:B------:R-:W-:-:S04]  /*0090*/  SHF.R.U32.HI R4, RZ, 0x1f, R3 ;  /* 0x0000001fff047819 */ /* 0x000fc80000011603 */
[----:B------:R-:W-:Y:S01]  /*00a0*/  LEA.HI.SX32 R5, R3, R4, 0x1e ;  /* 0x0000000403057211 */ /* 0x000fe200078ff2ff */
[----:B------:R-:W-:-:S04]  /*00b0*/  IMAD.HI R3, R2, 0x38e38e39, RZ ;  /* 0x38e38e3902037827 */ /* 0x000fc800078e02ff */
[----:B------:R-:W-:Y:S01]  /*00c0*/  IMAD.HI R6, R5, 0x38e38e39, RZ ;  /* 0x38e38e3905067827 */ /* 0x000fe200078e02ff */
[----:B------:R-:W-:-:S04]  /*00d0*/  SHF.R.U32.HI R4, RZ, 0x1f, R3 ;  /* 0x0000001fff047819 */ /* 0x000fc80000011603 */
[----:B------:R-:W-:Y:S02]  /*00e0*/  SHF.R.U32.HI R7, RZ, 0x1f, R6 ;  /* 0x0000001fff077819 */ /* 0x000fe40000011606 */
[----:B------:R-:W-:Y:S01]  /*00f0*/  LEA.HI.SX32 R4, R3, R4, 0x1e ;  /* 0x0000000403047211 */ /* 0x000fe200078ff2ff */
[----:B------:R-:W-:Y:S01]  /*0100*/  IMAD R3, R5, 0x12, RZ ;  /* 0x0000001205037824 */ /* 0x000fe200078e02ff */
[----:B------:R-:W-:-:S03]  /*0110*/  LEA.HI.SX32 R7, R6, R7, 0x1e ;  /* 0x0000000706077211 */ /* 0x000fc600078ff2ff */
[----:B------:R-:W-:Y:S01]  /*0120*/  IMAD R4, R4, 0x12, RZ ;  /* 0x0000001204047824 */ /* 0x000fe200078e02ff */
[----:B------:R-:W-:Y:S01]  /*0130*/  LOP3.LUT R9, RZ, R3, RZ, 0x33, !PT ;  /* 0x00000003ff097212 */ /* 0x000fe200078e33ff */
[----:B------:R-:W-:-:S03]  /*0140*/  IMAD R7, R7, 0x12, RZ ;  /* 0x0000001207077824 */ /* 0x000fc600078e02ff */
[----:B------:R-:W-:Y:S02]  /*0150*/  LOP3.LUT R3, RZ, R4, RZ, 0x33, !PT ;  /* 0x00000004ff037212 */ /* 0x000fe400078e33ff */
[----:B------:R-:W-:Y:S02]  /*0160*/  LOP3.LUT R4, RZ, R7, RZ, 0x33, !PT ;  /* 0x00000007ff047212 */ /* 0x000fe400078e33ff */
[----:B------:R-:W-:Y:S01]  /*0170*/  IADD3 R9, R0, R9, RZ ;  /* 0x0000000900097210 */ /* 0x000fe20007ffe0ff */
[----:B------:R-:W-:Y:S02]  /*0180*/  IMAD.IADD R3, R2, 0x1, R3 ;  /* 0x0000000102037824 */ /* 0x000fe400078e0203 */
[----:B------:R-:W-:Y:S01]  /*0190*/  IMAD.IADD R5, R5, 0x1, R4 ;  /* 0x0000000105057824 */ /* 0x000fe200078e0204 */
[----:B------:R-:W-:Y:S01]  /*01a0*/  IABS R7, R9 ;  /* 0x0000000900077213 */ /* 0x000fe20000000000 */
[----:B------:R-:W-:Y:S01]  /*01b0*/  IMAD.HI R4, R0, 0x1948b0fd, RZ ;  /* 0x1948b0fd00047827 */ /* 0x000fe200078e02ff */
[----:B------:R-:W-:-:S02]  /*01c0*/  IABS R6, R3 ;  /* 0x0000000300067213 */ /* 0x000fc40000000000 */
[----:B------:R-:W1:Y:S01]  /*01d0*/  LDC.64 R2, c[0x0][0x210] ;  /* 0x00008400ff027b82 */ /* 0x000e620000000a00 */
[----:B------:R-:W-:Y:S02]  /*01e0*/  IABS R8, R5 ;  /* 0x0000000500087213 */ /* 0x000fe40000000000 */
[----:B------:R-:W-:Y:S01]  /*01f0*/  SHF.R.U32.HI R5, RZ, 0x1f, R4 ;  /* 0x0000001fff057819 */ /* 0x000fe20000011604 */
[----:B------:R-:W-:Y:S01]  /*0200*/  VIADD R6, R6, 0xfffffff1 ;  /* 0xfffffff106067836 */ /* 0x000fe20000000000 */
[----:B------:R-:W-:Y:S02]  /*0210*/  IADD3 R7, R7, -0xf, RZ ;  /* 0xfffffff107077810 */ /* 0x000fe40007ffe0ff */
[----:B------:R-:W-:Y:S01]  /*0220*/  LEA.HI R5, R4, R5, RZ, 0x1b ;  /* 0x0000000504057211 */ /* 0x000fe200078fd8ff */
[----:B------:R-:W-:Y:S01]  /*0230*/  VIADD R4, R8, 0xfffffff1 ;  /* 0xfffffff108047836 */ /* 0x000fe20000000000 */
[----:B------:R-:W-:Y:S02]  /*0240*/  IABS R7, R7 ;  /* 0x0000000700077213 */ /* 0x000fe40000000000 */
[----:B------:R-:W-:-:S02]  /*0250*/  IABS R8, R6 ;  /* 0x0000000600087213 */ /* 0x000fc40000000000 */
[----:B------:R-:W-:Y:S02]  /*0260*/  LEA R5, R5, 0xff, 0x8 ;  /* 0x000000ff05057811 */ /* 0x000fe400078e40ff */
[----:B------:R-:W-:Y:S02]  /*0270*/  MOV R6, R7 ;  /* 0x0000000700067202 */ /* 0x000fe40000000f00 */
[----:B------:R-:W-:-:S03]  /*0280*/  IABS R7, R4 ;  /* 0x0000000400077213 */ /* 0x000fc60000000000 */
[----:B------:R-:W-:Y:S01]  /*0290*/  IMAD.IADD R4, R5, 0x1, -R6 ;  /* 0x0000000105047824 */ /* 0x000fe200078e0a06 */
[----:B------:R-:W-:-:S03]  /*02a0*/  IADD3 R6, R5, -R8, RZ ;  /* 0x8000000805067210 */ /* 0x000fc60007ffe0ff */
[C---:B------:R-:W-:Y:S02]  /*02b0*/  IMAD R5, R7.reuse, -0x10, R4 ;  /* 0xfffffff007057824 */ /* 0x040fe400078e0204 */
[----:B------:R-:W-:Y:S02]  /*02c0*/  IMAD R7, R7, -0x10, R6 ;  /* 0xfffffff007077824 */ /* 0x000fe400078e0206 */
[----:B-1----:R-:W-:-:S04]  /*02d0*/  IMAD.WIDE R4, R5, 0x4, R2 ;  /* 0x0000000405047825 */ /* 0x002fc800078e0202 */
[----:B------:R-:W-:Y:S01]  /*02e0*/  IMAD.WIDE R2, R7, 0x4, R2 ;  /* 0x0000000407027825 */ /* 0x000fe200078e0202 */
[----:B------:R-:W2:Y:S01]  /*02f0*/  LDG.E.EL R8, desc[UR4][R4.64] ;  /* 0x0000000404087981 */ /* 0x000ea2000c2e1900 */
[----:B------:R-:W1:Y:S03]  /*0300*/  LDC.64 R6, c[0x0][0x218] ;  /* 0x00008600ff067b82 */ /* 0x000e660000000a00 */
[----:B------:R-:W2:Y:S01]  /*0310*/  LDG.E.EL R9, desc[UR4][R2.64] ;  /* 0x0000000402097981 */ /* 0x000ea2000c2e1900 */
[----:B-1----:R-:W-:-:S05]  /*0320*/  IMAD.WIDE R6, R0, 0x4, R6 ;  /* 0x0000000400067825 */ /* 0x002fca00078e0206 */
[----:B--2---:R-:W-:Y:S01]  /*0330*/  STG.E.64 desc[UR4][R6.64], R8 ;  /* 0x0000000806007986 */ /* 0x004fe2000c101b04 */
[----:B------:R-:W-:Y:S05]  /*0340*/  EXIT ;  /* 0x000000000000794d */ /* 0x000fea0003800000 */
.L_x_0:
[----:B------:R-:W-:-:S00]  /*0350*/  BRA `(.L_x_0) ;  /* 0xfffffffc00fc7947 */ /* 0x000fc0000383ffff */
[----:B------:R-:W-:-:S00]  /*0360*/  NOP ;  /* 0x0000000000007918 */ /* 0x000fc00000000000 */
        /* <DEDUP_REMOVED lines=9> */
.L_x_1:


//--------------------- .nv.constant0.triton_poi_fused_reflection_pad2d_4 --------------------------
	.section	.nv.constant0.triton_poi_fused_reflection_pad2d_4,"a",@progbits
	.sectionflags	@""
	.align	4
.nv.constant0.triton_poi_fused_reflection_pad2d_4:
	.zero		548
